	.headerflags	@"EF_CUDA_TEXMODE_UNIFIED EF_CUDA_64BIT_ADDRESS EF_CUDA_ACCELERATORS EF_CUDA_SM90 EF_CUDA_VIRTUAL_SM(EF_CUDA_SM90)"
	.elftype	@"ET_EXEC"


//--------------------- .nv.info                  --------------------------
	.section	.nv.info,"",@"SHT_CUDA_INFO"
	.align	4


	//----- nvinfo : EIATTR_REGCOUNT
	.align		4
        /*0000*/ 	.byte	0x04, 0x2f
        /*0002*/ 	.short	(.L_1 - .L_0)
	.align		4
.L_0:
        /*0004*/ 	.word	index@(triton_poi_fused__native_batch_norm_legit_no_training_add_relu_threshold_backward_31)
        /*0008*/ 	.word	0x00000010


	//----- nvinfo : EIATTR_MIN_STACK_SIZE
	.align		4
.L_1:
        /*000c*/ 	.byte	0x04, 0x12
        /*000e*/ 	.short	(.L_3 - .L_2)
	.align		4
.L_2:
        /*0010*/ 	.word	index@(triton_poi_fused__native_batch_norm_legit_no_training_add_relu_threshold_backward_31)
        /*0014*/ 	.word	0x00000000


	//----- nvinfo : EIATTR_FRAME_SIZE
	.align		4
.L_3:
        /*0018*/ 	.byte	0x04, 0x11
        /*001a*/ 	.short	(.L_5 - .L_4)
	.align		4
.L_4:
        /*001c*/ 	.word	index@(triton_poi_fused__native_batch_norm_legit_no_training_add_relu_threshold_backward_31)
        /*0020*/ 	.word	0x00000000


	//----- nvinfo : EIATTR_MIN_STACK_SIZE
	.align		4
.L_5:
        /*0024*/ 	.byte	0x04, 0x12
        /*0026*/ 	.short	(.L_7 - .L_6)
	.align		4
.L_6:
        /*0028*/ 	.word	index@(triton_poi_fused__native_batch_norm_legit_no_training_add_relu_threshold_backward_31)
        /*002c*/ 	.word	0x00000000
.L_7:


//--------------------- .nv.info.triton_poi_fused__native_batch_norm_legit_no_training_add_relu_threshold_backward_31 --------------------------
	.section	.nv.info.triton_poi_fused__native_batch_norm_legit_no_training_add_relu_threshold_backward_31,"",@"SHT_CUDA_INFO"
	.sectionflags	@""
	.align	4


	//----- nvinfo : EIATTR_CUDA_API_VERSION
	.align		4
        /*0000*/ 	.byte	0x04, 0x37
        /*0002*/ 	.short	(.L_9 - .L_8)
.L_8:
        /*0004*/ 	.word	0x0000007c


	//----- nvinfo : EIATTR_KPARAM_INFO
	.align		4
.L_9:
        /*0008*/ 	.byte	0x04, 0x17
        /*000a*/ 	.short	(.L_11 - .L_10)
.L_10:
        /*000c*/ 	.word	0x00000000
        /*0010*/ 	.short	0x0004
        /*0012*/ 	.short	0x0020
        /*0014*/ 	.byte	0x00, 0xf0, 0x11, 0x00


	//----- nvinfo : EIATTR_KPARAM_INFO
	.align		4
.L_11:
        /*0018*/ 	.byte	0x04, 0x17
        /*001a*/ 	.short	(.L_13 - .L_12)
.L_12:
        /*001c*/ 	.word	0x00000000
        /*0020*/ 	.short	0x0003
        /*0022*/ 	.short	0x0018
        /*0024*/ 	.byte	0x00, 0xf4, 0x21, 0x00


	//----- nvinfo : EIATTR_KPARAM_INFO
	.align		4
.L_13:
        /*0028*/ 	.byte	0x04, 0x17
        /*002a*/ 	.short	(.L_15 - .L_14)
.L_14:
        /*002c*/ 	.word	0x00000000
        /*0030*/ 	.short	0x0002
        /*0032*/ 	.short	0x0010
        /*0034*/ 	.byte	0x00, 0xf4, 0x21, 0x00


	//----- nvinfo : EIATTR_KPARAM_INFO
	.align		4
.L_15:
        /*0038*/ 	.byte	0x04, 0x17
        /*003a*/ 	.short	(.L_17 - .L_16)
.L_16:
        /*003c*/ 	.word	0x00000000
        /*0040*/ 	.short	0x0001
        /*0042*/ 	.short	0x0008
        /*0044*/ 	.byte	0x00, 0xf4, 0x21, 0x00


	//----- nvinfo : EIATTR_KPARAM_INFO
	.align		4
.L_17:
        /*0048*/ 	.byte	0x04, 0x17
        /*004a*/ 	.short	(.L_19 - .L_18)
.L_18:
        /*004c*/ 	.word	0x00000000
        /*0050*/ 	.short	0x0000
        /*0052*/ 	.short	0x0000
        /*0054*/ 	.byte	0x00, 0xf4, 0x21, 0x00


	//----- nvinfo : EIATTR_SPARSE_MMA_MASK
	.align		4
.L_19:
        /*0058*/ 	.byte	0x03, 0x50
        /*005a*/ 	.short	0x0000


	//----- nvinfo : EIATTR_MAXREG_COUNT
	.align		4
        /*005c*/ 	.byte	0x03, 0x1b
        /*005e*/ 	.short	0x00ff


	//----- nvinfo : EIATTR_EXIT_INSTR_OFFSETS
	.align		4
        /*0060*/ 	.byte	0x04, 0x1c
        /*0062*/ 	.short	(.L_21 - .L_20)


	//   ....[0]....
.L_20:
        /*0064*/ 	.word	0x000001c0


	//   ....[1]....
        /*0068*/ 	.word	0x000001e0


	//----- nvinfo : EIATTR_REQNTID
	.align		4
.L_21:
        /*006c*/ 	.byte	0x04, 0x10
        /*006e*/ 	.short	(.L_23 - .L_22)
.L_22:
        /*0070*/ 	.word	0x00000080
        /*0074*/ 	.word	0x00000001
        /*0078*/ 	.word	0x00000001


	//----- nvinfo : EIATTR_CBANK_PARAM_SIZE
	.align		4
.L_23:
        /*007c*/ 	.byte	0x03, 0x19
        /*007e*/ 	.short	0x0024


	//----- nvinfo : EIATTR_PARAM_CBANK
	.align		4
        /*0080*/ 	.byte	0x04, 0x0a
        /*0082*/ 	.short	(.L_25 - .L_24)
	.align		4
.L_24:
        /*0084*/ 	.word	index@(.nv.constant0.triton_poi_fused__native_batch_norm_legit_no_training_add_relu_threshold_backward_31)
        /*0088*/ 	.short	0x0210
        /*008a*/ 	.short	0x0024


	//----- nvinfo : EIATTR_SW_WAR
	.align		4
.L_25:
        /*008c*/ 	.byte	0x04, 0x36
        /*008e*/ 	.short	(.L_27 - .L_26)
.L_26:
        /*0090*/ 	.word	0x00000008
.L_27:


//--------------------- .nv.callgraph             --------------------------
	.section	.nv.callgraph,"",@"SHT_CUDA_CALLGRAPH"
	.align	4
	.sectionentsize	8
	.align		4
        /*0000*/ 	.word	0x00000000
	.align		4
        /*0004*/ 	.word	0xffffffff
	.align		4
        /*0008*/ 	.word	0x00000000
	.align		4
        /*000c*/ 	.word	0xfffffffe
	.align		4
        /*0010*/ 	.word	0x00000000
	.align		4
        /*0014*/ 	.word	0xfffffffd
	.align		4
        /*0018*/ 	.word	0x00000000
	.align		4
        /*001c*/ 	.word	0xfffffffc


//--------------------- .text.triton_poi_fused__native_batch_norm_legit_no_training_add_relu_threshold_backward_31 --------------------------
	.section	.text.triton_poi_fused__native_batch_norm_legit_no_training_add_relu_threshold_backward_31,"ax",@progbits
	.align	128
        .global         triton_poi_fused__native_batch_norm_legit_no_training_add_relu_threshold_backward_31
        .type           triton_poi_fused__native_batch_norm_legit_no_training_add_relu_threshold_backward_31,@function
        .size           triton_poi_fused__native_batch_norm_legit_no_training_add_relu_threshold_backward_31,(.L_x_1 - triton_poi_fused__native_batch_norm_legit_no_training_add_relu_threshold_backward_31)
        .other          triton_poi_fused__native_batch_norm_legit_no_training_add_relu_threshold_backward_31,@"STO_CUDA_ENTRY STV_DEFAULT"
triton_poi_fused__native_batch_norm_legit_no_training_add_relu_threshold_backward_31:
.text.triton_poi_fused__native_batch_norm_legit_no_training_add_relu_threshold_backward_31:
[----:B------:R-:W0:Y:S02]  /*0000*/  LDC R1, c[0x0][0x28] ;  /* 0x00000a00ff017b82 */ /* 0x000e240000000800 */
[----:B------:R-:W1:Y:S01]  /*0010*/  S2R R0, SR_TID.X ;  /* 0x0000000000007919 */ /* 0x000e620000002100 */
[----:B------:R-:W2:Y:S01]  /*0020*/  LDC.64 R4, c[0x0][0x218] ;  /* 0x00008600ff047b82 */ /* 0x000ea20000000a00 */
[----:B------:R-:W-:Y:S01]  /*0030*/  IMAD.MOV.U32 R11, RZ, RZ, RZ ;  /* 0x000000ffff0b7224 */ /* 0x000fe200078e00ff */
[----:B------:R-:W-:Y:S01]  /*0040*/  ULDC.64 UR4, c[0x0][0x208] ;  /* 0x0000820000047ab9 */ /* 0x000fe20000000a00 */
[----:B------:R-:W3:Y:S01]  /*0050*/  S2R R9, SR_CTAID.X ;  /* 0x0000000000097919 */ /* 0x000ee20000002500 */
[----:B------:R-:W-:-:S04]  /*0060*/  ULDC.64 UR6, c[0x0][0x228] ;  /* 0x00008a0000067ab9 */ /* 0x000fc80000000a00 */
[----:B------:R-:W4:Y:S01]  /*0070*/  LDC.64 R2, c[0x0][0x210] ;  /* 0x00008400ff027b82 */ /* 0x000f220000000a00 */
[----:B-1----:R-:W-:Y:S02]  /*0080*/  LOP3.LUT R0, R0, 0x7f, RZ, 0xc0, !PT ;  /* 0x0000007f00007812 */ /* 0x002fe400078ec0ff */
[----:B---3--:R-:W-:-:S03]  /*0090*/  SHF.R.S32.HI R6, RZ, 0x18, R9 ;  /* 0x00000018ff067819 */ /* 0x008fc60000011409 */
[----:B------:R-:W-:Y:S01]  /*00a0*/  IMAD R9, R9, 0x80, R0 ;  /* 0x0000008009097824 */ /* 0x000fe200078e0200 */
[----:B------:R-:W-:-:S03]  /*00b0*/  SGXT R0, R6, 0x1 ;  /* 0x000000010600781a */ /* 0x000fc60000000200 */
[C---:B----4-:R-:W-:Y:S01]  /*00c0*/  IMAD.WIDE R2, R9.reuse, 0x4, R2 ;  /* 0x0000000409027825 */ /* 0x050fe200078e0202 */
[----:B------:R-:W-:Y:S02]  /*00d0*/  ISETP.GE.AND P0, PT, R9, 0x800, PT ;  /* 0x000008000900780c */ /* 0x000fe40003f06270 */
[----:B------:R-:W-:-:S04]  /*00e0*/  LEA.HI R0, R0, R9, RZ, 0x2 ;  /* 0x0000000900007211 */ /* 0x000fc800078f10ff */
[----:B------:R-:W-:Y:S01]  /*00f0*/  SHF.R.S32.HI R7, RZ, 0x2, R0 ;  /* 0x00000002ff077819 */ /* 0x000fe20000011400 */
[----:B------:R-:W-:-:S04]  /*0100*/  IMAD.MOV.U32 R0, RZ, RZ, RZ ;  /* 0x000000ffff007224 */ /* 0x000fc800078e00ff */
[----:B--2---:R-:W-:Y:S02]  /*0110*/  IMAD.WIDE R4, R7, 0x4, R4 ;  /* 0x0000000407047825 */ /* 0x004fe400078e0204 */
[----:B------:R-:W2:Y:S01]  /*0120*/  @!P0 LDG.E R0, desc[UR4][R2.64] ;  /* 0x0000000402008981 */ /* 0x000ea2000c1e1900 */
[----:B------:R-:W1:Y:S03]  /*0130*/  LDC.64 R6, c[0x0][0x220] ;  /* 0x00008800ff067b82 */ /* 0x000e660000000a00 */
[----:B------:R-:W3:Y:S01]  /*0140*/  @!P0 LDG.E.EL R11, desc[UR4][R4.64] ;  /* 0x00000004040b8981 */ /* 0x000ee2000c2e1900 */
[----:B------:R-:W-:Y:S01]  /*0150*/  IADD3 R8, P1, R9, UR6, RZ ;  /* 0x0000000609087c10 */ /* 0x000fe2000ff3e0ff */
[----:B-1----:R-:W-:-:S03]  /*0160*/  IMAD.WIDE R6, R9, 0x4, R6 ;  /* 0x0000000409067825 */ /* 0x002fc600078e0206 */
[----:B------:R-:W-:Y:S02]  /*0170*/  LEA.HI.X.SX32 R9, R9, UR7, 0x1, P1 ;  /* 0x0000000709097c11 */ /* 0x000fe400088f0eff */
[----:B--2---:R-:W-:Y:S01]  /*0180*/  FSETP.GTU.AND P2, PT, R0, RZ, PT ;  /* 0x000000ff0000720b */ /* 0x004fe20003f4c000 */
[----:B---3--:R-:W-:-:S03]  /*0190*/  FADD R11, R11, R0 ;  /* 0x000000000b0b7221 */ /* 0x008fc60000000000 */
[----:B------:R-:W-:Y:S02]  /*01a0*/  SEL R13, RZ, 0x1, P2 ;  /* 0x00000001ff0d7807 */ /* 0x000fe40001000000 */
[----:B------:R1:W-:Y:S01]  /*01b0*/  @!P0 STG.E desc[UR4][R6.64], R11 ;  /* 0x0000000b06008986 */ /* 0x0003e2000c101904 */
[----:B------:R-:W-:Y:S06]  /*01c0*/  @P0 EXIT ;  /* 0x000000000000094d */ /* 0x000fec0003800000 */
[----:B------:R-:W-:Y:S01]  /*01d0*/  STG.E.U8 desc[UR4][R8.64], R13 ;  /* 0x0000000d08007986 */ /* 0x000fe2000c101104 */
[----:B------:R-:W-:Y:S05]  /*01e0*/  EXIT ;  /* 0x000000000000794d */ /* 0x000fea0003800000 */
.L_x_0:
[----:B------:R-:W-:-:S00]  /*01f0*/  BRA `(.L_x_0) ;  /* 0xfffffffc00fc7947 */ /* 0x000fc0000383ffff */
[----:B------:R-:W-:-:S00]  /*0200*/  NOP ;  /* 0x0000000000007918 */ /* 0x000fc00000000000 */
[----:B------:R-:W-:-:S00]  /*0210*/  NOP ;  /* 0x0000000000007918 */ /* 0x000fc00000000000 */
[----:B------:R-:W-:-:S00]  /*0220*/  NOP ;  /* 0x0000000000007918 */ /* 0x000fc00000000000 */
[----:B------:R-:W-:-:S00]  /*0230*/  NOP ;  /* 0x0000000000007918 */ /* 0x000fc00000000000 */
[----:B------:R-:W-:-:S00]  /*0240*/  NOP ;  /* 0x0000000000007918 */ /* 0x000fc00000000000 */
[----:B------:R-:W-:-:S00]  /*0250*/  NOP ;  /* 0x0000000000007918 */ /* 0x000fc00000000000 */
[----:B------:R-:W-:-:S00]  /*0260*/  NOP ;  /* 0x0000000000007918 */ /* 0x000fc00000000000 */
[----:B------:R-:W-:-:S00]  /*0270*/  NOP ;  /* 0x0000000000007918 */ /* 0x000fc00000000000 */
.L_x_1:


//--------------------- .nv.constant0.triton_poi_fused__native_batch_norm_legit_no_training_add_relu_threshold_backward_31 --------------------------
	.section	.nv.constant0.triton_poi_fused__native_batch_norm_legit_no_training_add_relu_threshold_backward_31,"a",@progbits
	.sectionflags	@""
	.align	4
.nv.constant0.triton_poi_fused__native_batch_norm_legit_no_training_add_relu_threshold_backward_31:
	.zero		564
